//
// Generated by NVIDIA NVVM Compiler
//
// Compiler Build ID: CL-36424714
// Cuda compilation tools, release 13.0, V13.0.88
// Based on NVVM 20.0.0
//

.version 9.0
.target sm_100
.address_size 64

	// .globl	_Z7matMultPiS_S_iii

.visible .entry _Z7matMultPiS_S_iii(
	.param .u64 .ptr .align 1 _Z7matMultPiS_S_iii_param_0,
	.param .u64 .ptr .align 1 _Z7matMultPiS_S_iii_param_1,
	.param .u64 .ptr .align 1 _Z7matMultPiS_S_iii_param_2,
	.param .u32 _Z7matMultPiS_S_iii_param_3,
	.param .u32 _Z7matMultPiS_S_iii_param_4,
	.param .u32 _Z7matMultPiS_S_iii_param_5
)
{
	.reg .pred 	%p<13>;
	.reg .b32 	%r<122>;
	.reg .b64 	%rd<53>;

	ld.param.u64 	%rd7, [_Z7matMultPiS_S_iii_param_0];
	ld.param.u64 	%rd8, [_Z7matMultPiS_S_iii_param_1];
	ld.param.u64 	%rd6, [_Z7matMultPiS_S_iii_param_2];
	ld.param.u32 	%r32, [_Z7matMultPiS_S_iii_param_3];
	ld.param.u32 	%r30, [_Z7matMultPiS_S_iii_param_4];
	ld.param.u32 	%r31, [_Z7matMultPiS_S_iii_param_5];
	cvta.to.global.u64 	%rd1, %rd8;
	cvta.to.global.u64 	%rd2, %rd7;
	mov.u32 	%r33, %ctaid.y;
	mov.u32 	%r34, %ntid.y;
	mov.u32 	%r35, %tid.y;
	mad.lo.s32 	%r1, %r33, %r34, %r35;
	mov.u32 	%r36, %ctaid.x;
	mov.u32 	%r37, %ntid.x;
	mov.u32 	%r38, %tid.x;
	mad.lo.s32 	%r2, %r36, %r37, %r38;
	setp.ge.s32 	%p1, %r1, %r32;
	setp.ge.s32 	%p2, %r2, %r31;
	or.pred  	%p3, %p1, %p2;
	@%p3 bra 	$L__BB0_14;
	setp.lt.s32 	%p4, %r30, 1;
	mov.b32 	%r121, 0;
	@%p4 bra 	$L__BB0_13;
	mul.lo.s32 	%r3, %r30, %r1;
	and.b32  	%r4, %r30, 7;
	setp.lt.u32 	%p5, %r30, 8;
	mov.b32 	%r116, 0;
	mov.u32 	%r121, %r116;
	@%p5 bra 	$L__BB0_5;
	and.b32  	%r116, %r30, 2147483640;
	neg.s32 	%r110, %r116;
	shl.b32 	%r7, %r31, 3;
	mul.wide.u32 	%rd9, %r3, 4;
	add.s64 	%rd10, %rd9, %rd2;
	add.s64 	%rd52, %rd10, 16;
	mov.b32 	%r121, 0;
	mul.wide.s32 	%rd13, %r31, 4;
	mov.u32 	%r109, %r2;
$L__BB0_4:
	.pragma "nounroll";
	ld.global.u32 	%r43, [%rd52+-16];
	mul.wide.s32 	%rd11, %r109, 4;
	add.s64 	%rd12, %rd1, %rd11;
	ld.global.u32 	%r44, [%rd12];
	add.s32 	%r45, %r43, %r121;
	add.s32 	%r46, %r45, %r44;
	ld.global.u32 	%r47, [%rd52+-12];
	add.s64 	%rd14, %rd12, %rd13;
	ld.global.u32 	%r48, [%rd14];
	add.s32 	%r49, %r47, %r46;
	add.s32 	%r50, %r49, %r48;
	ld.global.u32 	%r51, [%rd52+-8];
	add.s64 	%rd15, %rd14, %rd13;
	ld.global.u32 	%r52, [%rd15];
	add.s32 	%r53, %r51, %r50;
	add.s32 	%r54, %r53, %r52;
	ld.global.u32 	%r55, [%rd52+-4];
	add.s64 	%rd16, %rd15, %rd13;
	ld.global.u32 	%r56, [%rd16];
	add.s32 	%r57, %r55, %r54;
	add.s32 	%r58, %r57, %r56;
	ld.global.u32 	%r59, [%rd52];
	add.s64 	%rd17, %rd16, %rd13;
	ld.global.u32 	%r60, [%rd17];
	add.s32 	%r61, %r59, %r58;
	add.s32 	%r62, %r61, %r60;
	ld.global.u32 	%r63, [%rd52+4];
	add.s64 	%rd18, %rd17, %rd13;
	ld.global.u32 	%r64, [%rd18];
	add.s32 	%r65, %r63, %r62;
	add.s32 	%r66, %r65, %r64;
	ld.global.u32 	%r67, [%rd52+8];
	add.s64 	%rd19, %rd18, %rd13;
	ld.global.u32 	%r68, [%rd19];
	add.s32 	%r69, %r67, %r66;
	add.s32 	%r70, %r69, %r68;
	ld.global.u32 	%r71, [%rd52+12];
	add.s64 	%rd20, %rd19, %rd13;
	ld.global.u32 	%r72, [%rd20];
	add.s32 	%r73, %r71, %r70;
	add.s32 	%r121, %r73, %r72;
	add.s32 	%r110, %r110, 8;
	add.s32 	%r109, %r109, %r7;
	add.s64 	%rd52, %rd52, 32;
	setp.ne.s32 	%p6, %r110, 0;
	@%p6 bra 	$L__BB0_4;
$L__BB0_5:
	setp.eq.s32 	%p7, %r4, 0;
	@%p7 bra 	$L__BB0_13;
	and.b32  	%r17, %r30, 3;
	setp.lt.u32 	%p8, %r4, 4;
	@%p8 bra 	$L__BB0_8;
	add.s32 	%r75, %r116, %r3;
	mul.wide.u32 	%rd21, %r75, 4;
	add.s64 	%rd22, %rd2, %rd21;
	ld.global.u32 	%r76, [%rd22];
	mad.lo.s32 	%r77, %r116, %r31, %r2;
	mul.wide.s32 	%rd23, %r77, 4;
	add.s64 	%rd24, %rd1, %rd23;
	ld.global.u32 	%r78, [%rd24];
	add.s32 	%r79, %r76, %r121;
	add.s32 	%r80, %r79, %r78;
	cvt.u64.u32 	%rd25, %r3;
	cvt.u64.u32 	%rd26, %r116;
	add.s64 	%rd27, %rd26, %rd25;
	shl.b64 	%rd28, %rd27, 2;
	add.s64 	%rd29, %rd2, %rd28;
	ld.global.u32 	%r81, [%rd29+4];
	mul.wide.s32 	%rd30, %r31, 4;
	add.s64 	%rd31, %rd24, %rd30;
	ld.global.u32 	%r82, [%rd31];
	add.s32 	%r83, %r81, %r80;
	add.s32 	%r84, %r83, %r82;
	ld.global.u32 	%r85, [%rd29+8];
	add.s64 	%rd32, %rd31, %rd30;
	ld.global.u32 	%r86, [%rd32];
	add.s32 	%r87, %r85, %r84;
	add.s32 	%r88, %r87, %r86;
	ld.global.u32 	%r89, [%rd29+12];
	add.s64 	%rd33, %rd32, %rd30;
	ld.global.u32 	%r90, [%rd33];
	add.s32 	%r91, %r89, %r88;
	add.s32 	%r121, %r91, %r90;
	add.s32 	%r116, %r116, 4;
$L__BB0_8:
	setp.eq.s32 	%p9, %r17, 0;
	@%p9 bra 	$L__BB0_13;
	setp.eq.s32 	%p10, %r17, 1;
	@%p10 bra 	$L__BB0_11;
	add.s32 	%r93, %r116, %r3;
	mul.wide.u32 	%rd34, %r93, 4;
	add.s64 	%rd35, %rd2, %rd34;
	ld.global.u32 	%r94, [%rd35];
	mad.lo.s32 	%r95, %r116, %r31, %r2;
	mul.wide.s32 	%rd36, %r95, 4;
	add.s64 	%rd37, %rd1, %rd36;
	ld.global.u32 	%r96, [%rd37];
	add.s32 	%r97, %r94, %r121;
	add.s32 	%r98, %r97, %r96;
	cvt.u64.u32 	%rd38, %r3;
	cvt.u64.u32 	%rd39, %r116;
	add.s64 	%rd40, %rd39, %rd38;
	shl.b64 	%rd41, %rd40, 2;
	add.s64 	%rd42, %rd2, %rd41;
	ld.global.u32 	%r99, [%rd42+4];
	mul.wide.s32 	%rd43, %r31, 4;
	add.s64 	%rd44, %rd37, %rd43;
	ld.global.u32 	%r100, [%rd44];
	add.s32 	%r101, %r99, %r98;
	add.s32 	%r121, %r101, %r100;
	add.s32 	%r116, %r116, 2;
$L__BB0_11:
	and.b32  	%r102, %r30, 1;
	setp.eq.b32 	%p11, %r102, 1;
	not.pred 	%p12, %p11;
	@%p12 bra 	$L__BB0_13;
	add.s32 	%r103, %r116, %r3;
	mul.wide.u32 	%rd45, %r103, 4;
	add.s64 	%rd46, %rd2, %rd45;
	ld.global.u32 	%r104, [%rd46];
	mad.lo.s32 	%r105, %r116, %r31, %r2;
	mul.wide.s32 	%rd47, %r105, 4;
	add.s64 	%rd48, %rd1, %rd47;
	ld.global.u32 	%r106, [%rd48];
	add.s32 	%r107, %r104, %r121;
	add.s32 	%r121, %r107, %r106;
$L__BB0_13:
	mad.lo.s32 	%r108, %r31, %r1, %r2;
	cvta.to.global.u64 	%rd49, %rd6;
	mul.wide.s32 	%rd50, %r108, 4;
	add.s64 	%rd51, %rd49, %rd50;
	st.global.u32 	[%rd51], %r121;
$L__BB0_14:
	ret;

}


// ===== COMPILED SASS (sm_100) =====

	.target	sm_100

	.elftype	@"ET_EXEC"


//--------------------- .note.nv.tkinfo           --------------------------
	.section	.note.nv.tkinfo,"",@"SHT_NOTE"
	.sectionflags	@"SHF_NOTE_NV_TKINFO"
	.tkinfo
        /*0018*/ 	.word	0x00000002
        /*0030*/ 	.string	""
        /*0030*/ 	.string	"ptxas"
        /*0030*/ 	.string	"Cuda compilation tools, release 13.0, V13.0.88"
        /*0030*/ 	.string	"Build cuda_13.0.r13.0/compiler.36424714_0"
        /*0030*/ 	.string	"-arch sm_100 -m 64 "



//--------------------- .note.nv.cuinfo           --------------------------
	.section	.note.nv.cuinfo,"",@"SHT_NOTE"
	.sectionflags	@"SHF_NOTE_NV_CUINFO"
        /*0018*/ 	.short	0x0002
        /*001a*/ 	.short	0x0064
        /*001c*/ 	.short	0x0082
	.zero		2


//--------------------- .nv.info                  --------------------------
	.section	.nv.info,"",@"SHT_CUDA_INFO"
	.align	4


	//----- nvinfo : EIATTR_REGCOUNT
	.align		4
        /*0000*/ 	.byte	0x04, 0x2f
        /*0002*/ 	.short	(.L_1 - .L_0)
	.align		4
.L_0:
        /*0004*/ 	.word	index@(_Z7matMultPiS_S_iii)
        /*0008*/ 	.word	0x00000020


	//----- nvinfo : EIATTR_FRAME_SIZE
	.align		4
.L_1:
        /*000c*/ 	.byte	0x04, 0x11
        /*000e*/ 	.short	(.L_3 - .L_2)
	.align		4
.L_2:
        /*0010*/ 	.word	index@(_Z7matMultPiS_S_iii)
        /*0014*/ 	.word	0x00000000


	//----- nvinfo : EIATTR_MIN_STACK_SIZE
	.align		4
.L_3:
        /*0018*/ 	.byte	0x04, 0x12
        /*001a*/ 	.short	(.L_5 - .L_4)
	.align		4
.L_4:
        /*001c*/ 	.word	index@(_Z7matMultPiS_S_iii)
        /*0020*/ 	.word	0x00000000
.L_5:


//--------------------- .nv.compat                --------------------------
	.section	.nv.compat,"",@"SHT_CUDA_COMPAT_INFO"
	.align	4
        /*0000*/ 	.byte	0x02, 0x09, 0x00, 0x00, 0x02, 0x02, 0x01, 0x00, 0x02, 0x05, 0x05, 0x00, 0x03, 0x07, 0x01, 0x01
        /*0010*/ 	.byte	0x02, 0x03, 0x00, 0x00, 0x02, 0x06, 0x01, 0x00, 0x04, 0x0b, 0x08, 0x00, 0x09, 0x00, 0x00, 0x00
        /*0020*/ 	.byte	0x00, 0x00, 0x00, 0x00


//--------------------- .nv.info._Z7matMultPiS_S_iii --------------------------
	.section	.nv.info._Z7matMultPiS_S_iii,"",@"SHT_CUDA_INFO"
	.sectionflags	@""
	.align	4


	//----- nvinfo : EIATTR_CUDA_API_VERSION
	.align		4
        /*0000*/ 	.byte	0x04, 0x37
        /*0002*/ 	.short	(.L_7 - .L_6)
.L_6:
        /*0004*/ 	.word	0x00000082


	//----- nvinfo : EIATTR_KPARAM_INFO
	.align		4
.L_7:
        /*0008*/ 	.byte	0x04, 0x17
        /*000a*/ 	.short	(.L_9 - .L_8)
.L_8:
        /*000c*/ 	.word	0x00000000
        /*0010*/ 	.short	0x0005
        /*0012*/ 	.short	0x0020
        /*0014*/ 	.byte	0x00, 0xf0, 0x11, 0x00


	//----- nvinfo : EIATTR_KPARAM_INFO
	.align		4
.L_9:
        /*0018*/ 	.byte	0x04, 0x17
        /*001a*/ 	.short	(.L_11 - .L_10)
.L_10:
        /*001c*/ 	.word	0x00000000
        /*0020*/ 	.short	0x0004
        /*0022*/ 	.short	0x001c
        /*0024*/ 	.byte	0x00, 0xf0, 0x11, 0x00


	//----- nvinfo : EIATTR_KPARAM_INFO
	.align		4
.L_11:
        /*0028*/ 	.byte	0x04, 0x17
        /*002a*/ 	.short	(.L_13 - .L_12)
.L_12:
        /*002c*/ 	.word	0x00000000
        /*0030*/ 	.short	0x0003
        /*0032*/ 	.short	0x0018
        /*0034*/ 	.byte	0x00, 0xf0, 0x11, 0x00


	//----- nvinfo : EIATTR_KPARAM_INFO
	.align		4
.L_13:
        /*0038*/ 	.byte	0x04, 0x17
        /*003a*/ 	.short	(.L_15 - .L_14)
.L_14:
        /*003c*/ 	.word	0x00000000
        /*0040*/ 	.short	0x0002
        /*0042*/ 	.short	0x0010
        /*0044*/ 	.byte	0x00, 0xf5, 0x21, 0x00


	//----- nvinfo : EIATTR_KPARAM_INFO
	.align		4
.L_15:
        /*0048*/ 	.byte	0x04, 0x17
        /*004a*/ 	.short	(.L_17 - .L_16)
.L_16:
        /*004c*/ 	.word	0x00000000
        /*0050*/ 	.short	0x0001
        /*0052*/ 	.short	0x0008
        /*0054*/ 	.byte	0x00, 0xf5, 0x21, 0x00


	//----- nvinfo : EIATTR_KPARAM_INFO
	.align		4
.L_17:
        /*0058*/ 	.byte	0x04, 0x17
        /*005a*/ 	.short	(.L_19 - .L_18)
.L_18:
        /*005c*/ 	.word	0x00000000
        /*0060*/ 	.short	0x0000
        /*0062*/ 	.short	0x0000
        /*0064*/ 	.byte	0x00, 0xf5, 0x21, 0x00


	//----- nvinfo : EIATTR_SPARSE_MMA_MASK
	.align		4
.L_19:
        /*0068*/ 	.byte	0x03, 0x50
        /*006a*/ 	.short	0x0000


	//----- nvinfo : EIATTR_MAXREG_COUNT
	.align		4
        /*006c*/ 	.byte	0x03, 0x1b
        /*006e*/ 	.short	0x00ff


	//----- nvinfo : EIATTR_MERCURY_ISA_VERSION
	.align		4
        /*0070*/ 	.byte	0x03, 0x5f
        /*0072*/ 	.short	0x0101


	//----- nvinfo : EIATTR_VRC_CTA_INIT_COUNT
	.align		4
        /*0074*/ 	.byte	0x02, 0x4a
	.zero		1
	.zero		1


	//----- nvinfo : EIATTR_EXIT_INSTR_OFFSETS
	.align		4
        /*0078*/ 	.byte	0x04, 0x1c
        /*007a*/ 	.short	(.L_21 - .L_20)


	//   ....[0]....
.L_20:
        /*007c*/ 	.word	0x000000d0


	//   ....[1]....
        /*0080*/ 	.word	0x000008f0


	//----- nvinfo : EIATTR_CBANK_PARAM_SIZE
	.align		4
.L_21:
        /*0084*/ 	.byte	0x03, 0x19
        /*0086*/ 	.short	0x0024


	//----- nvinfo : EIATTR_PARAM_CBANK
	.align		4
        /*0088*/ 	.byte	0x04, 0x0a
        /*008a*/ 	.short	(.L_23 - .L_22)
	.align		4
.L_22:
        /*008c*/ 	.word	index@(.nv.constant0._Z7matMultPiS_S_iii)
        /*0090*/ 	.short	0x0380
        /*0092*/ 	.short	0x0024


	//----- nvinfo : EIATTR_SW_WAR
	.align		4
.L_23:
        /*0094*/ 	.byte	0x04, 0x36
        /*0096*/ 	.short	(.L_25 - .L_24)
.L_24:
        /*0098*/ 	.word	0x00000008
.L_25:


//--------------------- .nv.callgraph             --------------------------
	.section	.nv.callgraph,"",@"SHT_CUDA_CALLGRAPH"
	.align	4
	.sectionentsize	8
	.align		4
        /*0000*/ 	.word	0x00000000
	.align		4
        /*0004*/ 	.word	0xffffffff
	.align		4
        /*0008*/ 	.word	0x00000000
	.align		4
        /*000c*/ 	.word	0xfffffffe
	.align		4
        /*0010*/ 	.word	0x00000000
	.align		4
        /*0014*/ 	.word	0xfffffffd
	.align		4
        /*0018*/ 	.word	0x00000000
	.align		4
        /*001c*/ 	.word	0xfffffffc


//--------------------- .text._Z7matMultPiS_S_iii --------------------------
	.section	.text._Z7matMultPiS_S_iii,"ax",@progbits
	.align	128
        .global         _Z7matMultPiS_S_iii
        .type           _Z7matMultPiS_S_iii,@function
        .size           _Z7matMultPiS_S_iii,(.L_x_5 - _Z7matMultPiS_S_iii)
        .other          _Z7matMultPiS_S_iii,@"STO_CUDA_ENTRY STV_DEFAULT"
_Z7matMultPiS_S_iii:
.text._Z7matMultPiS_S_iii:
[----:B------:R-:W-:Y:S01]  /*0000*/  LDC R1, c[0x0][0x37c] ;  /* 0x0000df00ff017b82 */ /* 0x000fe20000000800 */
[----:B------:R-:W0:Y:S07]  /*0010*/  S2R R5, SR_TID.X ;  /* 0x0000000000057919 */ /* 0x000e2e0000002100 */
[----:B------:R-:W1:Y:S01]  /*0020*/  LDC R16, c[0x0][0x364] ;  /* 0x0000d900ff107b82 */ /* 0x000e620000000800 */
[----:B------:R-:W2:Y:S01]  /*0030*/  LDCU UR6, c[0x0][0x398] ;  /* 0x00007300ff0677ac */ /* 0x000ea20008000800 */
[----:B------:R-:W1:Y:S06]  /*0040*/  S2R R3, SR_TID.Y ;  /* 0x0000000000037919 */ /* 0x000e6c0000002200 */
[----:B------:R-:W0:Y:S08]  /*0050*/  S2UR UR5, SR_CTAID.X ;  /* 0x00000000000579c3 */ /* 0x000e300000002500 */
[----:B------:R-:W0:Y:S08]  /*0060*/  LDC R0, c[0x0][0x360] ;  /* 0x0000d800ff007b82 */ /* 0x000e300000000800 */
[----:B------:R-:W1:Y:S08]  /*0070*/  S2UR UR4, SR_CTAID.Y ;  /* 0x00000000000479c3 */ /* 0x000e700000002600 */
[----:B------:R-:W3:Y:S01]  /*0080*/  LDC R17, c[0x0][0x3a0] ;  /* 0x0000e800ff117b82 */ /* 0x000ee20000000800 */
[----:B0-----:R-:W-:-:S02]  /*0090*/  IMAD R0, R0, UR5, R5 ;  /* 0x0000000500007c24 */ /* 0x001fc4000f8e0205 */
[----:B-1----:R-:W-:-:S03]  /*00a0*/  IMAD R16, R16, UR4, R3 ;  /* 0x0000000410107c24 */ /* 0x002fc6000f8e0203 */
[----:B---3--:R-:W-:-:S04]  /*00b0*/  ISETP.GE.AND P0, PT, R0, R17, PT ;  /* 0x000000110000720c */ /* 0x008fc80003f06270 */
[----:B--2---:R-:W-:-:S13]  /*00c0*/  ISETP.GE.OR P0, PT, R16, UR6, P0 ;  /* 0x0000000610007c0c */ /* 0x004fda0008706670 */
[----:B------:R-:W-:Y:S05]  /*00d0*/  @P0 EXIT ;  /* 0x000000000000094d */ /* 0x000fea0003800000 */
[----:B------:R-:W0:Y:S01]  /*00e0*/  LDC R19, c[0x0][0x39c] ;  /* 0x0000e700ff137b82 */ /* 0x000e220000000800 */
[----:B------:R-:W1:Y:S01]  /*00f0*/  LDCU.64 UR4, c[0x0][0x358] ;  /* 0x00006b00ff0477ac */ /* 0x000e620008000a00 */
[----:B------:R-:W-:Y:S01]  /*0100*/  IMAD.MOV.U32 R25, RZ, RZ, RZ ;  /* 0x000000ffff197224 */ /* 0x000fe200078e00ff */
[----:B0-----:R-:W-:-:S13]  /*0110*/  ISETP.GE.AND P0, PT, R19, 0x1, PT ;  /* 0x000000011300780c */ /* 0x001fda0003f06270 */
[----:B-1----:R-:W-:Y:S05]  /*0120*/  @!P0 BRA `(.L_x_0) ;  /* 0x0000000400e08947 */ /* 0x002fea0003800000 */
[C---:B------:R-:W-:Y:S01]  /*0130*/  ISETP.GE.U32.AND P1, PT, R19.reuse, 0x8, PT ;  /* 0x000000081300780c */ /* 0x040fe20003f26070 */
[----:B------:R-:W-:Y:S01]  /*0140*/  IMAD R20, R16, R19, RZ ;  /* 0x0000001310147224 */ /* 0x000fe200078e02ff */
[----:B------:R-:W-:Y:S01]  /*0150*/  LOP3.LUT R27, R19, 0x7, RZ, 0xc0, !PT ;  /* 0x00000007131b7812 */ /* 0x000fe200078ec0ff */
[----:B------:R-:W-:Y:S02]  /*0160*/  IMAD.MOV.U32 R21, RZ, RZ, RZ ;  /* 0x000000ffff157224 */ /* 0x000fe400078e00ff */
[----:B------:R-:W-:Y:S01]  /*0170*/  IMAD.MOV.U32 R25, RZ, RZ, RZ ;  /* 0x000000ffff197224 */ /* 0x000fe200078e00ff */
[----:B------:R-:W-:-:S07]  /*0180*/  ISETP.NE.AND P0, PT, R27, RZ, PT ;  /* 0x000000ff1b00720c */ /* 0x000fce0003f05270 */
[----:B------:R-:W-:Y:S06]  /*0190*/  @!P1 BRA `(.L_x_1) ;  /* 0x0000000000c49947 */ /* 0x000fec0003800000 */
[----:B------:R-:W0:Y:S01]  /*01a0*/  LDC.64 R2, c[0x0][0x380] ;  /* 0x0000e000ff027b82 */ /* 0x000e220000000a00 */
[----:B------:R-:W-:Y:S01]  /*01b0*/  LOP3.LUT R21, R19, 0x7ffffff8, RZ, 0xc0, !PT ;  /* 0x7ffffff813157812 */ /* 0x000fe200078ec0ff */
[----:B------:R-:W-:Y:S02]  /*01c0*/  HFMA2 R25, -RZ, RZ, 0, 0 ;  /* 0x00000000ff197431 */ /* 0x000fe400000001ff */
[----:B------:R-:W-:Y:S01]  /*01d0*/  IMAD.MOV.U32 R18, RZ, RZ, R0 ;  /* 0x000000ffff127224 */ /* 0x000fe200078e0000 */
[----:B------:R-:W-:Y:S01]  /*01e0*/  IADD3 R22, PT, PT, -R21, RZ, RZ ;  /* 0x000000ff15167210 */ /* 0x000fe20007ffe1ff */
[----:B0-----:R-:W-:-:S03]  /*01f0*/  IMAD.WIDE.U32 R2, R20, 0x4, R2 ;  /* 0x0000000414027825 */ /* 0x001fc600078e0002 */
[----:B------:R-:W-:-:S05]  /*0200*/  IADD3 R4, P1, PT, R2, 0x10, RZ ;  /* 0x0000001002047810 */ /* 0x000fca0007f3e0ff */
[----:B------:R-:W-:-:S08]  /*0210*/  IMAD.X R5, RZ, RZ, R3, P1 ;  /* 0x000000ffff057224 */ /* 0x000fd000008e0603 */
.L_x_2:
[----:B------:R-:W0:Y:S01]  /*0220*/  LDC.64 R14, c[0x0][0x388] ;  /* 0x0000e200ff0e7b82 */ /* 0x000e220000000a00 */
[----:B------:R-:W-:Y:S02]  /*0230*/  IMAD.MOV.U32 R2, RZ, RZ, R4 ;  /* 0x000000ffff027224 */ /* 0x000fe400078e0004 */
[----:B------:R-:W-:-:S05]  /*0240*/  IMAD.MOV.U32 R3, RZ, RZ, R5 ;  /* 0x000000ffff037224 */ /* 0x000fca00078e0005 */
[----:B------:R-:W2:Y:S04]  /*0250*/  LDG.E R24, desc[UR4][R2.64+-0x10] ;  /* 0xfffff00402187981 */ /* 0x000ea8000c1e1900 */
[----:B------:R-:W3:Y:S04]  /*0260*/  LDG.E R23, desc[UR4][R2.64+-0xc] ;  /* 0xfffff40402177981 */ /* 0x000ee8000c1e1900 */
[----:B------:R-:W4:Y:S04]  /*0270*/  LDG.E R28, desc[UR4][R2.64+-0x8] ;  /* 0xfffff804021c7981 */ /* 0x000f28000c1e1900 */
[----:B------:R-:W5:Y:S01]  /*0280*/  LDG.E R29, desc[UR4][R2.64+-0x4] ;  /* 0xfffffc04021d7981 */ /* 0x000f62000c1e1900 */
[----:B0-----:R-:W-:-:S05]  /*0290*/  IMAD.WIDE R14, R18, 0x4, R14 ;  /* 0x00000004120e7825 */ /* 0x001fca00078e020e */
[----:B------:R0:W2:Y:S01]  /*02a0*/  LDG.E R26, desc[UR4][R14.64] ;  /* 0x000000040e1a7981 */ /* 0x0000a2000c1e1900 */
[----:B------:R-:W-:-:S04]  /*02b0*/  IMAD.WIDE R12, R17, 0x4, R14 ;  /* 0x00000004110c7825 */ /* 0x000fc800078e020e */
[C---:B------:R-:W-:Y:S02]  /*02c0*/  IMAD.WIDE R4, R17.reuse, 0x4, R12 ;  /* 0x0000000411047825 */ /* 0x040fe400078e020c */
[----:B------:R-:W3:Y:S02]  /*02d0*/  LDG.E R12, desc[UR4][R12.64] ;  /* 0x000000040c0c7981 */ /* 0x000ee4000c1e1900 */
[C---:B------:R-:W-:Y:S02]  /*02e0*/  IMAD.WIDE R6, R17.reuse, 0x4, R4 ;  /* 0x0000000411067825 */ /* 0x040fe400078e0204 */
[----:B------:R2:W4:Y:S02]  /*02f0*/  LDG.E R5, desc[UR4][R4.64] ;  /* 0x0000000404057981 */ /* 0x000524000c1e1900 */
[C---:B------:R-:W-:Y:S02]  /*0300*/  IMAD.WIDE R8, R17.reuse, 0x4, R6 ;  /* 0x0000000411087825 */ /* 0x040fe400078e0206 */
[----:B------:R-:W5:Y:S02]  /*0310*/  LDG.E R6, desc[UR4][R6.64] ;  /* 0x0000000406067981 */ /* 0x000f64000c1e1900 */
[----:B------:R-:W-:-:S02]  /*0320*/  IMAD.WIDE R10, R17, 0x4, R8 ;  /* 0x00000004110a7825 */ /* 0x000fc400078e0208 */
[----:B------:R-:W5:Y:S02]  /*0330*/  LDG.E R8, desc[UR4][R8.64] ;  /* 0x0000000408087981 */ /* 0x000f64000c1e1900 */
[----:B0-----:R-:W-:Y:S02]  /*0340*/  IMAD.WIDE R14, R17, 0x4, R10 ;  /* 0x00000004110e7825 */ /* 0x001fe400078e020a */
[----:B------:R-:W5:Y:S04]  /*0350*/  LDG.E R7, desc[UR4][R2.64+0x4] ;  /* 0x0000040402077981 */ /* 0x000f68000c1e1900 */
[----:B------:R-:W5:Y:S04]  /*0360*/  LDG.E R10, desc[UR4][R10.64] ;  /* 0x000000040a0a7981 */ /* 0x000f68000c1e1900 */
[----:B------:R-:W5:Y:S04]  /*0370*/  LDG.E R13, desc[UR4][R14.64] ;  /* 0x000000040e0d7981 */ /* 0x000f68000c1e1900 */
[----:B------:R-:W5:Y:S01]  /*0380*/  LDG.E R9, desc[UR4][R2.64+0xc] ;  /* 0x00000c0402097981 */ /* 0x000f62000c1e1900 */
[----:B--2---:R-:W-:-:S03]  /*0390*/  IADD3 R4, PT, PT, R26, R24, R25 ;  /* 0x000000181a047210 */ /* 0x004fc60007ffe019 */
[----:B------:R-:W2:Y:S01]  /*03a0*/  LDG.E R26, desc[UR4][R2.64] ;  /* 0x00000004021a7981 */ /* 0x000ea2000c1e1900 */
[----:B------:R-:W-:-:S03]  /*03b0*/  IMAD.WIDE R24, R17, 0x4, R14 ;  /* 0x0000000411187825 */ /* 0x000fc600078e020e */
[----:B------:R-:W2:Y:S04]  /*03c0*/  LDG.E R14, desc[UR4][R2.64+0x8] ;  /* 0x00000804020e7981 */ /* 0x000ea8000c1e1900 */
[----:B------:R-:W2:Y:S01]  /*03d0*/  LDG.E R25, desc[UR4][R24.64] ;  /* 0x0000000418197981 */ /* 0x000ea2000c1e1900 */
[----:B---3--:R-:W-:Y:S02]  /*03e0*/  IADD3 R4, PT, PT, R12, R23, R4 ;  /* 0x000000170c047210 */ /* 0x008fe40007ffe004 */
[----:B------:R-:W-:Y:S02]  /*03f0*/  IADD3 R22, PT, PT, R22, 0x8, RZ ;  /* 0x0000000816167810 */ /* 0x000fe40007ffe0ff */
[----:B----4-:R-:W-:Y:S02]  /*0400*/  IADD3 R4, PT, PT, R5, R28, R4 ;  /* 0x0000001c05047210 */ /* 0x010fe40007ffe004 */
[----:B------:R-:W-:-:S02]  /*0410*/  ISETP.NE.AND P1, PT, R22, RZ, PT ;  /* 0x000000ff1600720c */ /* 0x000fc40003f25270 */
[----:B-----5:R-:W-:Y:S02]  /*0420*/  IADD3 R29, PT, PT, R6, R29, R4 ;  /* 0x0000001d061d7210 */ /* 0x020fe40007ffe004 */
[----:B------:R-:W-:Y:S01]  /*0430*/  IADD3 R4, P2, PT, R2, 0x20, RZ ;  /* 0x0000002002047810 */ /* 0x000fe20007f5e0ff */
[----:B------:R-:W-:-:S04]  /*0440*/  IMAD R18, R17, 0x8, R18 ;  /* 0x0000000811127824 */ /* 0x000fc800078e0212 */
[----:B------:R-:W-:Y:S01]  /*0450*/  IMAD.X R5, RZ, RZ, R3, P2 ;  /* 0x000000ffff057224 */ /* 0x000fe200010e0603 */
[----:B--2---:R-:W-:-:S04]  /*0460*/  IADD3 R8, PT, PT, R8, R26, R29 ;  /* 0x0000001a08087210 */ /* 0x004fc80007ffe01d */
[----:B------:R-:W-:-:S04]  /*0470*/  IADD3 R7, PT, PT, R10, R7, R8 ;  /* 0x000000070a077210 */ /* 0x000fc80007ffe008 */
[----:B------:R-:W-:-:S04]  /*0480*/  IADD3 R14, PT, PT, R13, R14, R7 ;  /* 0x0000000e0d0e7210 */ /* 0x000fc80007ffe007 */
[----:B------:R-:W-:Y:S01]  /*0490*/  IADD3 R25, PT, PT, R25, R9, R14 ;  /* 0x0000000919197210 */ /* 0x000fe20007ffe00e */
[----:B------:R-:W-:Y:S06]  /*04a0*/  @P1 BRA `(.L_x_2) ;  /* 0xfffffffc005c1947 */ /* 0x000fec000383ffff */
.L_x_1:
[----:B------:R-:W-:Y:S05]  /*04b0*/  @!P0 BRA `(.L_x_0) ;  /* 0x0000000000fc8947 */ /* 0x000fea0003800000 */
[----:B------:R-:W-:Y:S02]  /*04c0*/  ISETP.GE.U32.AND P1, PT, R27, 0x4, PT ;  /* 0x000000041b00780c */ /* 0x000fe40003f26070 */
[----:B------:R-:W-:-:S04]  /*04d0*/  LOP3.LUT R14, R19, 0x3, RZ, 0xc0, !PT ;  /* 0x00000003130e7812 */ /* 0x000fc800078ec0ff */
[----:B------:R-:W-:-:S07]  /*04e0*/  ISETP.NE.AND P0, PT, R14, RZ, PT ;  /* 0x000000ff0e00720c */ /* 0x000fce0003f05270 */
[----:B------:R-:W-:Y:S06]  /*04f0*/  @!P1 BRA `(.L_x_3) ;  /* 0x00000000006c9947 */ /* 0x000fec0003800000 */
[----:B------:R-:W0:Y:S01]  /*0500*/  LDC.64 R4, c[0x0][0x388] ;  /* 0x0000e200ff047b82 */ /* 0x000e220000000a00 */
[----:B------:R-:W1:Y:S01]  /*0510*/  LDCU.64 UR6, c[0x0][0x380] ;  /* 0x00007000ff0677ac */ /* 0x000e620008000a00 */
[----:B------:R-:W-:Y:S01]  /*0520*/  IMAD R7, R21, R17, R0 ;  /* 0x0000001115077224 */ /* 0x000fe200078e0200 */
[CC--:B------:R-:W-:Y:S02]  /*0530*/  IADD3 R3, PT, PT, R20.reuse, R21.reuse, RZ ;  /* 0x0000001514037210 */ /* 0x0c0fe40007ffe0ff */
[----:B------:R-:W-:-:S03]  /*0540*/  IADD3 R8, P1, PT, R20, R21, RZ ;  /* 0x0000001514087210 */ /* 0x000fc60007f3e0ff */
[----:B------:R-:W2:Y:S01]  /*0550*/  LDC.64 R12, c[0x0][0x380] ;  /* 0x0000e000ff0c7b82 */ /* 0x000ea20000000a00 */
[----:B0-----:R-:W-:-:S04]  /*0560*/  IMAD.WIDE R4, R7, 0x4, R4 ;  /* 0x0000000407047825 */ /* 0x001fc800078e0204 */
[----:B------:R-:W-:Y:S02]  /*0570*/  IMAD.WIDE R6, R17, 0x4, R4 ;  /* 0x0000000411067825 */ /* 0x000fe400078e0204 */
[----:B------:R-:W3:Y:S02]  /*0580*/  LDG.E R4, desc[UR4][R4.64] ;  /* 0x0000000404047981 */ /* 0x000ee4000c1e1900 */
[----:B--2---:R-:W-:-:S04]  /*0590*/  IMAD.WIDE.U32 R12, R3, 0x4, R12 ;  /* 0x00000004030c7825 */ /* 0x004fc800078e000c */
[----:B------:R-:W-:Y:S01]  /*05a0*/  IMAD.X R3, RZ, RZ, RZ, P1 ;  /* 0x000000ffff037224 */ /* 0x000fe200008e06ff */
[C---:B-1----:R-:W-:Y:S01]  /*05b0*/  LEA R2, P1, R8.reuse, UR6, 0x2 ;  /* 0x0000000608027c11 */ /* 0x042fe2000f8210ff */
[----:B------:R-:W3:Y:S03]  /*05c0*/  LDG.E R12, desc[UR4][R12.64] ;  /* 0x000000040c0c7981 */ /* 0x000ee6000c1e1900 */
[----:B------:R-:W-:Y:S01]  /*05d0*/  LEA.HI.X R3, R8, UR7, R3, 0x2, P1 ;  /* 0x0000000708037c11 */ /* 0x000fe200088f1403 */
[C---:B------:R-:W-:Y:S02]  /*05e0*/  IMAD.WIDE R8, R17.reuse, 0x4, R6 ;  /* 0x0000000411087825 */ /* 0x040fe400078e0206 */
[----:B------:R-:W2:Y:S04]  /*05f0*/  LDG.E R6, desc[UR4][R6.64] ;  /* 0x0000000406067981 */ /* 0x000ea8000c1e1900 */
[----:B------:R-:W2:Y:S01]  /*0600*/  LDG.E R18, desc[UR4][R2.64+0x4] ;  /* 0x0000040402127981 */ /* 0x000ea2000c1e1900 */
[----:B------:R-:W-:-:S03]  /*0610*/  IMAD.WIDE R10, R17, 0x4, R8 ;  /* 0x00000004110a7825 */ /* 0x000fc600078e0208 */
[----:B------:R-:W4:Y:S04]  /*0620*/  LDG.E R22, desc[UR4][R8.64] ;  /* 0x0000000408167981 */ /* 0x000f28000c1e1900 */
[----:B------:R-:W4:Y:S04]  /*0630*/  LDG.E R15, desc[UR4][R2.64+0x8] ;  /* 0x00000804020f7981 */ /* 0x000f28000c1e1900 */
[----:B------:R-:W5:Y:S04]  /*0640*/  LDG.E R24, desc[UR4][R2.64+0xc] ;  /* 0x00000c0402187981 */ /* 0x000f68000c1e1900 */
[----:B------:R-:W5:Y:S01]  /*0650*/  LDG.E R10, desc[UR4][R10.64] ;  /* 0x000000040a0a7981 */ /* 0x000f62000c1e1900 */
[----:B------:R-:W-:Y:S01]  /*0660*/  VIADD R21, R21, 0x4 ;  /* 0x0000000415157836 */ /* 0x000fe20000000000 */
[----:B---3--:R-:W-:-:S04]  /*0670*/  IADD3 R25, PT, PT, R4, R12, R25 ;  /* 0x0000000c04197210 */ /* 0x008fc80007ffe019 */
[----:B--2---:R-:W-:-:S04]  /*0680*/  IADD3 R18, PT, PT, R6, R18, R25 ;  /* 0x0000001206127210 */ /* 0x004fc80007ffe019 */
[----:B----4-:R-:W-:-:S04]  /*0690*/  IADD3 R15, PT, PT, R22, R15, R18 ;  /* 0x0000000f160f7210 */ /* 0x010fc80007ffe012 */
[----:B-----5:R-:W-:-:S07]  /*06a0*/  IADD3 R25, PT, PT, R10, R24, R15 ;  /* 0x000000180a197210 */ /* 0x020fce0007ffe00f */
.L_x_3:
[----:B------:R-:W-:Y:S05]  /*06b0*/  @!P0 BRA `(.L_x_0) ;  /* 0x00000000007c8947 */ /* 0x000fea0003800000 */
[----:B------:R-:W-:Y:S01]  /*06c0*/  ISETP.NE.AND P1, PT, R14, 0x1, PT ;  /* 0x000000010e00780c */ /* 0x000fe20003f25270 */
[----:B------:R-:W0:Y:S01]  /*06d0*/  LDC.64 R10, c[0x0][0x380] ;  /* 0x0000e000ff0a7b82 */ /* 0x000e220000000a00 */
[----:B------:R-:W-:-:S04]  /*06e0*/  LOP3.LUT R19, R19, 0x1, RZ, 0xc0, !PT ;  /* 0x0000000113137812 */ /* 0x000fc800078ec0ff */
[----:B------:R-:W-:-:S03]  /*06f0*/  ISETP.NE.U32.AND P0, PT, R19, 0x1, PT ;  /* 0x000000011300780c */ /* 0x000fc60003f05070 */
[----:B------:R-:W1:Y:S04]  /*0700*/  LDC.64 R8, c[0x0][0x388] ;  /* 0x0000e200ff087b82 */ /* 0x000e680000000a00 */
[CC--:B------:R-:W-:Y:S02]  /*0710*/  @P1 IADD3 R13, PT, PT, R20.reuse, R21.reuse, RZ ;  /* 0x00000015140d1210 */ /* 0x0c0fe40007ffe0ff */
[----:B------:R-:W-:Y:S02]  /*0720*/  @P1 IADD3 R12, P2, PT, R20, R21, RZ ;  /* 0x00000015140c1210 */ /* 0x000fe40007f5e0ff */
[----:B------:R-:W2:Y:S03]  /*0730*/  @P1 LDC.64 R2, c[0x0][0x380] ;  /* 0x0000e000ff021b82 */ /* 0x000ea60000000a00 */
[----:B------:R-:W-:-:S05]  /*0740*/  @P1 IMAD.X R14, RZ, RZ, RZ, P2 ;  /* 0x000000ffff0e1224 */ /* 0x000fca00010e06ff */
[----:B------:R-:W3:Y:S01]  /*0750*/  LDC.64 R6, c[0x0][0x380] ;  /* 0x0000e000ff067b82 */ /* 0x000ee20000000a00 */
[----:B0-----:R-:W-:-:S04]  /*0760*/  @P1 IMAD.WIDE.U32 R10, R13, 0x4, R10 ;  /* 0x000000040d0a1825 */ /* 0x001fc800078e000a */
[C---:B------:R-:W-:Y:S02]  /*0770*/  @P1 IMAD R13, R21.reuse, R17, R0 ;  /* 0x00000011150d1224 */ /* 0x040fe400078e0200 */
[----:B------:R-:W-:Y:S01]  /*0780*/  @P1 VIADD R21, R21, 0x2 ;  /* 0x0000000215151836 */ /* 0x000fe20000000000 */
[----:B------:R-:W0:Y:S01]  /*0790*/  LDC.64 R4, c[0x0][0x388] ;  /* 0x0000e200ff047b82 */ /* 0x000e220000000a00 */
[----:B-1----:R-:W-:Y:S01]  /*07a0*/  @P1 IMAD.WIDE R8, R13, 0x4, R8 ;  /* 0x000000040d081825 */ /* 0x002fe200078e0208 */
[----:B------:R-:W4:Y:S02]  /*07b0*/  @P1 LDG.E R10, desc[UR4][R10.64] ;  /* 0x000000040a0a1981 */ /* 0x000f24000c1e1900 */
[----:B------:R-:W-:Y:S02]  /*07c0*/  @!P0 IADD3 R15, PT, PT, R20, R21, RZ ;  /* 0x00000015140f8210 */ /* 0x000fe40007ffe0ff */
[----:B--2---:R-:W-:Y:S01]  /*07d0*/  @P1 LEA R2, P2, R12, R2, 0x2 ;  /* 0x000000020c021211 */ /* 0x004fe200078410ff */
[----:B------:R-:W-:-:S03]  /*07e0*/  @!P0 IMAD R21, R21, R17, R0 ;  /* 0x0000001115158224 */ /* 0x000fc600078e0200 */
[----:B------:R-:W-:Y:S01]  /*07f0*/  @P1 LEA.HI.X R3, R12, R3, R14, 0x2, P2 ;  /* 0x000000030c031211 */ /* 0x000fe200010f140e */
[----:B------:R-:W-:Y:S01]  /*0800*/  @P1 IMAD.WIDE R12, R17, 0x4, R8 ;  /* 0x00000004110c1825 */ /* 0x000fe200078e0208 */
[----:B------:R-:W4:Y:S03]  /*0810*/  @P1 LDG.E R14, desc[UR4][R8.64] ;  /* 0x00000004080e1981 */ /* 0x000f26000c1e1900 */
[----:B---3--:R-:W-:Y:S01]  /*0820*/  @!P0 IMAD.WIDE.U32 R6, R15, 0x4, R6 ;  /* 0x000000040f068825 */ /* 0x008fe200078e0006 */
[----:B------:R-:W2:Y:S04]  /*0830*/  @P1 LDG.E R3, desc[UR4][R2.64+0x4] ;  /* 0x0000040402031981 */ /* 0x000ea8000c1e1900 */
[----:B------:R-:W2:Y:S01]  /*0840*/  @P1 LDG.E R12, desc[UR4][R12.64] ;  /* 0x000000040c0c1981 */ /* 0x000ea2000c1e1900 */
[----:B0-----:R-:W-:-:S03]  /*0850*/  @!P0 IMAD.WIDE R4, R21, 0x4, R4 ;  /* 0x0000000415048825 */ /* 0x001fc600078e0204 */
[----:B------:R-:W3:Y:S04]  /*0860*/  @!P0 LDG.E R6, desc[UR4][R6.64] ;  /* 0x0000000406068981 */ /* 0x000ee8000c1e1900 */
[----:B------:R-:W3:Y:S01]  /*0870*/  @!P0 LDG.E R4, desc[UR4][R4.64] ;  /* 0x0000000404048981 */ /* 0x000ee2000c1e1900 */
[----:B----4-:R-:W-:-:S04]  /*0880*/  @P1 IADD3 R10, PT, PT, R14, R10, R25 ;  /* 0x0000000a0e0a1210 */ /* 0x010fc80007ffe019 */
[----:B--2---:R-:W-:-:S04]  /*0890*/  @P1 IADD3 R25, PT, PT, R12, R3, R10 ;  /* 0x000000030c191210 */ /* 0x004fc80007ffe00a */
[----:B---3--:R-:W-:-:S07]  /*08a0*/  @!P0 IADD3 R25, PT, PT, R4, R6, R25 ;  /* 0x0000000604198210 */ /* 0x008fce0007ffe019 */
.L_x_0:
[----:B------:R-:W0:Y:S01]  /*08b0*/  LDC.64 R2, c[0x0][0x390] ;  /* 0x0000e400ff027b82 */ /* 0x000e220000000a00 */
[----:B------:R-:W-:-:S04]  /*08c0*/  IMAD R17, R16, R17, R0 ;  /* 0x0000001110117224 */ /* 0x000fc800078e0200 */
[----:B0-----:R-:W-:-:S05]  /*08d0*/  IMAD.WIDE R2, R17, 0x4, R2 ;  /* 0x0000000411027825 */ /* 0x001fca00078e0202 */
[----:B------:R-:W-:Y:S01]  /*08e0*/  STG.E desc[UR4][R2.64], R25 ;  /* 0x0000001902007986 */ /* 0x000fe2000c101904 */
[----:B------:R-:W-:Y:S05]  /*08f0*/  EXIT ;  /* 0x000000000000794d */ /* 0x000fea0003800000 */
.L_x_4:
[----:B------:R-:W-:-:S00]  /*0900*/  BRA `(.L_x_4) ;  /* 0xfffffffc00fc7947 */ /* 0x000fc0000383ffff */
[----:B------:R-:W-:-:S00]  /*0910*/  NOP ;  /* 0x0000000000007918 */ /* 0x000fc00000000000 */
        /* <DEDUP_REMOVED lines=14> */
.L_x_5:


//--------------------- .nv.shared.reserved.0     --------------------------
	.section	.nv.shared.reserved.0,"aw",@nobits
	.weak		__nv_reservedSMEM_offset_0_alias
	.size		__nv_reservedSMEM_offset_0_alias, 0, 64
	.other		__nv_reservedSMEM_offset_0_alias,@"STO_CUDA_RESERVED_SHARED STV_DEFAULT"
__nv_reservedSMEM_offset_0_alias:
	.zero		0
	.zero		64


//--------------------- .nv.constant0._Z7matMultPiS_S_iii --------------------------
	.section	.nv.constant0._Z7matMultPiS_S_iii,"a",@progbits
	.sectionflags	@""
	.align	4
.nv.constant0._Z7matMultPiS_S_iii:
	.zero		932


//--------------------- SYMBOLS --------------------------

	.type		.nv.reservedSmem.offset0,@object
	.size		.nv.reservedSmem.offset0,0x4
